//
// Generated by NVIDIA NVVM Compiler
//
// Compiler Build ID: CL-36424714
// Cuda compilation tools, release 13.0, V13.0.88
// Based on NVVM 20.0.0
//

.version 9.0
.target sm_100
.address_size 64

	// .globl	_Z16calculate_forcesP6float4S0_ii
.extern .shared .align 16 .b8 shPosition[];

.visible .entry _Z16calculate_forcesP6float4S0_ii(
	.param .u64 .ptr .align 1 _Z16calculate_forcesP6float4S0_ii_param_0,
	.param .u64 .ptr .align 1 _Z16calculate_forcesP6float4S0_ii_param_1,
	.param .u32 _Z16calculate_forcesP6float4S0_ii_param_2,
	.param .u32 _Z16calculate_forcesP6float4S0_ii_param_3
)
{
	.reg .pred 	%p<9>;
	.reg .b32 	%r<40>;
	.reg .b32 	%f<195>;
	.reg .b64 	%rd<11>;
	.reg .b64 	%fd<15>;

	ld.param.u64 	%rd3, [_Z16calculate_forcesP6float4S0_ii_param_0];
	ld.param.u64 	%rd2, [_Z16calculate_forcesP6float4S0_ii_param_1];
	ld.param.u32 	%r19, [_Z16calculate_forcesP6float4S0_ii_param_2];
	ld.param.u32 	%r18, [_Z16calculate_forcesP6float4S0_ii_param_3];
	cvta.to.global.u64 	%rd1, %rd3;
	mov.u32 	%r20, %ctaid.x;
	mov.u32 	%r1, %ntid.x;
	mov.u32 	%r2, %tid.x;
	mad.lo.s32 	%r3, %r20, %r1, %r2;
	setp.ge.s32 	%p1, %r3, %r19;
	@%p1 bra 	$L__BB0_13;
	mul.wide.s32 	%rd4, %r3, 16;
	add.s64 	%rd5, %rd1, %rd4;
	.pragma "used_bytes_mask 4095";
	ld.global.v4.f32 	{%f1, %f2, %f3, %f38}, [%rd5];
	setp.lt.s32 	%p2, %r18, 1;
	mov.f32 	%f189, 0f00000000;
	mov.f32 	%f190, %f189;
	mov.f32 	%f191, %f189;
	@%p2 bra 	$L__BB0_12;
	shl.b32 	%r22, %r2, 4;
	mov.u32 	%r23, shPosition;
	add.s32 	%r4, %r23, %r22;
	and.b32  	%r5, %r1, 3;
	and.b32  	%r6, %r1, 2044;
	and.b32  	%r7, %r1, 1;
	and.b32  	%r24, %r1, -4;
	neg.s32 	%r8, %r24;
	mov.f32 	%f191, 0f00000000;
	mov.b32 	%r35, 0;
	mov.f32 	%f190, %f191;
	mov.f32 	%f189, %f191;
$L__BB0_3:
	setp.lt.u32 	%p3, %r1, 4;
	mad.lo.s32 	%r26, %r35, %r1, %r2;
	mul.wide.s32 	%rd6, %r26, 16;
	add.s64 	%rd7, %rd1, %rd6;
	ld.global.v4.f32 	{%f41, %f42, %f43, %f44}, [%rd7];
	st.shared.v4.f32 	[%r4], {%f41, %f42, %f43, %f44};
	bar.sync 	0;
	mov.b32 	%r39, 0;
	@%p3 bra 	$L__BB0_6;
	add.s32 	%r36, %r23, 32;
	mov.u32 	%r37, %r8;
$L__BB0_5:
	.pragma "nounroll";
	ld.shared.v4.f32 	{%f45, %f46, %f47, %f48}, [%r36+-32];
	sub.f32 	%f49, %f45, %f1;
	sub.f32 	%f50, %f46, %f2;
	sub.f32 	%f51, %f47, %f3;
	mul.f32 	%f52, %f50, %f50;
	fma.rn.f32 	%f53, %f49, %f49, %f52;
	fma.rn.f32 	%f54, %f51, %f51, %f53;
	cvt.f64.f32 	%fd1, %f54;
	add.f64 	%fd2, %fd1, 0d3E112E0BE826D695;
	cvt.rn.f32.f64 	%f55, %fd2;
	mul.f32 	%f56, %f55, %f55;
	mul.f32 	%f57, %f56, %f55;
	sqrt.rn.f32 	%f58, %f57;
	rcp.rn.f32 	%f59, %f58;
	mul.f32 	%f60, %f48, %f59;
	fma.rn.f32 	%f61, %f49, %f60, %f189;
	fma.rn.f32 	%f62, %f50, %f60, %f190;
	fma.rn.f32 	%f63, %f51, %f60, %f191;
	ld.shared.v4.f32 	{%f64, %f65, %f66, %f67}, [%r36+-16];
	sub.f32 	%f68, %f64, %f1;
	sub.f32 	%f69, %f65, %f2;
	sub.f32 	%f70, %f66, %f3;
	mul.f32 	%f71, %f69, %f69;
	fma.rn.f32 	%f72, %f68, %f68, %f71;
	fma.rn.f32 	%f73, %f70, %f70, %f72;
	cvt.f64.f32 	%fd3, %f73;
	add.f64 	%fd4, %fd3, 0d3E112E0BE826D695;
	cvt.rn.f32.f64 	%f74, %fd4;
	mul.f32 	%f75, %f74, %f74;
	mul.f32 	%f76, %f75, %f74;
	sqrt.rn.f32 	%f77, %f76;
	rcp.rn.f32 	%f78, %f77;
	mul.f32 	%f79, %f67, %f78;
	fma.rn.f32 	%f80, %f68, %f79, %f61;
	fma.rn.f32 	%f81, %f69, %f79, %f62;
	fma.rn.f32 	%f82, %f70, %f79, %f63;
	ld.shared.v4.f32 	{%f83, %f84, %f85, %f86}, [%r36];
	sub.f32 	%f87, %f83, %f1;
	sub.f32 	%f88, %f84, %f2;
	sub.f32 	%f89, %f85, %f3;
	mul.f32 	%f90, %f88, %f88;
	fma.rn.f32 	%f91, %f87, %f87, %f90;
	fma.rn.f32 	%f92, %f89, %f89, %f91;
	cvt.f64.f32 	%fd5, %f92;
	add.f64 	%fd6, %fd5, 0d3E112E0BE826D695;
	cvt.rn.f32.f64 	%f93, %fd6;
	mul.f32 	%f94, %f93, %f93;
	mul.f32 	%f95, %f94, %f93;
	sqrt.rn.f32 	%f96, %f95;
	rcp.rn.f32 	%f97, %f96;
	mul.f32 	%f98, %f86, %f97;
	fma.rn.f32 	%f99, %f87, %f98, %f80;
	fma.rn.f32 	%f100, %f88, %f98, %f81;
	fma.rn.f32 	%f101, %f89, %f98, %f82;
	ld.shared.v4.f32 	{%f102, %f103, %f104, %f105}, [%r36+16];
	sub.f32 	%f106, %f102, %f1;
	sub.f32 	%f107, %f103, %f2;
	sub.f32 	%f108, %f104, %f3;
	mul.f32 	%f109, %f107, %f107;
	fma.rn.f32 	%f110, %f106, %f106, %f109;
	fma.rn.f32 	%f111, %f108, %f108, %f110;
	cvt.f64.f32 	%fd7, %f111;
	add.f64 	%fd8, %fd7, 0d3E112E0BE826D695;
	cvt.rn.f32.f64 	%f112, %fd8;
	mul.f32 	%f113, %f112, %f112;
	mul.f32 	%f114, %f113, %f112;
	sqrt.rn.f32 	%f115, %f114;
	rcp.rn.f32 	%f116, %f115;
	mul.f32 	%f117, %f105, %f116;
	fma.rn.f32 	%f189, %f106, %f117, %f99;
	fma.rn.f32 	%f190, %f107, %f117, %f100;
	fma.rn.f32 	%f191, %f108, %f117, %f101;
	add.s32 	%r37, %r37, 4;
	add.s32 	%r36, %r36, 64;
	setp.ne.s32 	%p4, %r37, 0;
	mov.u32 	%r39, %r6;
	@%p4 bra 	$L__BB0_5;
$L__BB0_6:
	setp.eq.s32 	%p5, %r5, 0;
	@%p5 bra 	$L__BB0_11;
	setp.eq.s32 	%p6, %r5, 1;
	@%p6 bra 	$L__BB0_9;
	shl.b32 	%r29, %r39, 4;
	add.s32 	%r31, %r23, %r29;
	ld.shared.v4.f32 	{%f119, %f120, %f121, %f122}, [%r31];
	sub.f32 	%f123, %f119, %f1;
	sub.f32 	%f124, %f120, %f2;
	sub.f32 	%f125, %f121, %f3;
	mul.f32 	%f126, %f124, %f124;
	fma.rn.f32 	%f127, %f123, %f123, %f126;
	fma.rn.f32 	%f128, %f125, %f125, %f127;
	cvt.f64.f32 	%fd9, %f128;
	add.f64 	%fd10, %fd9, 0d3E112E0BE826D695;
	cvt.rn.f32.f64 	%f129, %fd10;
	mul.f32 	%f130, %f129, %f129;
	mul.f32 	%f131, %f130, %f129;
	sqrt.rn.f32 	%f132, %f131;
	rcp.rn.f32 	%f133, %f132;
	mul.f32 	%f134, %f122, %f133;
	fma.rn.f32 	%f135, %f123, %f134, %f189;
	fma.rn.f32 	%f136, %f124, %f134, %f190;
	fma.rn.f32 	%f137, %f125, %f134, %f191;
	ld.shared.v4.f32 	{%f138, %f139, %f140, %f141}, [%r31+16];
	sub.f32 	%f142, %f138, %f1;
	sub.f32 	%f143, %f139, %f2;
	sub.f32 	%f144, %f140, %f3;
	mul.f32 	%f145, %f143, %f143;
	fma.rn.f32 	%f146, %f142, %f142, %f145;
	fma.rn.f32 	%f147, %f144, %f144, %f146;
	cvt.f64.f32 	%fd11, %f147;
	add.f64 	%fd12, %fd11, 0d3E112E0BE826D695;
	cvt.rn.f32.f64 	%f148, %fd12;
	mul.f32 	%f149, %f148, %f148;
	mul.f32 	%f150, %f149, %f148;
	sqrt.rn.f32 	%f151, %f150;
	rcp.rn.f32 	%f152, %f151;
	mul.f32 	%f153, %f141, %f152;
	fma.rn.f32 	%f189, %f142, %f153, %f135;
	fma.rn.f32 	%f190, %f143, %f153, %f136;
	fma.rn.f32 	%f191, %f144, %f153, %f137;
	add.s32 	%r39, %r39, 2;
$L__BB0_9:
	setp.eq.s32 	%p7, %r7, 0;
	@%p7 bra 	$L__BB0_11;
	shl.b32 	%r32, %r39, 4;
	add.s32 	%r34, %r23, %r32;
	ld.shared.v4.f32 	{%f154, %f155, %f156, %f157}, [%r34];
	sub.f32 	%f158, %f154, %f1;
	sub.f32 	%f159, %f155, %f2;
	sub.f32 	%f160, %f156, %f3;
	mul.f32 	%f161, %f159, %f159;
	fma.rn.f32 	%f162, %f158, %f158, %f161;
	fma.rn.f32 	%f163, %f160, %f160, %f162;
	cvt.f64.f32 	%fd13, %f163;
	add.f64 	%fd14, %fd13, 0d3E112E0BE826D695;
	cvt.rn.f32.f64 	%f164, %fd14;
	mul.f32 	%f165, %f164, %f164;
	mul.f32 	%f166, %f165, %f164;
	sqrt.rn.f32 	%f167, %f166;
	rcp.rn.f32 	%f168, %f167;
	mul.f32 	%f169, %f157, %f168;
	fma.rn.f32 	%f189, %f158, %f169, %f189;
	fma.rn.f32 	%f190, %f159, %f169, %f190;
	fma.rn.f32 	%f191, %f160, %f169, %f191;
$L__BB0_11:
	bar.sync 	0;
	add.s32 	%r35, %r35, 1;
	setp.ne.s32 	%p8, %r35, %r18;
	@%p8 bra 	$L__BB0_3;
$L__BB0_12:
	cvta.to.global.u64 	%rd8, %rd2;
	add.s64 	%rd10, %rd8, %rd4;
	mov.f32 	%f170, 0f00000000;
	st.global.v4.f32 	[%rd10], {%f189, %f190, %f191, %f170};
$L__BB0_13:
	ret;

}


// ===== COMPILED SASS (sm_100) =====

	.target	sm_100

	.elftype	@"ET_EXEC"


//--------------------- .note.nv.tkinfo           --------------------------
	.section	.note.nv.tkinfo,"",@"SHT_NOTE"
	.sectionflags	@"SHF_NOTE_NV_TKINFO"
	.tkinfo
        /*0018*/ 	.word	0x00000002
        /*0030*/ 	.string	""
        /*0030*/ 	.string	"ptxas"
        /*0030*/ 	.string	"Cuda compilation tools, release 13.0, V13.0.88"
        /*0030*/ 	.string	"Build cuda_13.0.r13.0/compiler.36424714_0"
        /*0030*/ 	.string	"-arch sm_100 -m 64 "



//--------------------- .note.nv.cuinfo           --------------------------
	.section	.note.nv.cuinfo,"",@"SHT_NOTE"
	.sectionflags	@"SHF_NOTE_NV_CUINFO"
        /*0018*/ 	.short	0x0002
        /*001a*/ 	.short	0x0064
        /*001c*/ 	.short	0x0082
	.zero		2


//--------------------- .nv.info                  --------------------------
	.section	.nv.info,"",@"SHT_CUDA_INFO"
	.align	4


	//----- nvinfo : EIATTR_REGCOUNT
	.align		4
        /*0000*/ 	.byte	0x04, 0x2f
        /*0002*/ 	.short	(.L_1 - .L_0)
	.align		4
.L_0:
        /*0004*/ 	.word	index@(_Z16calculate_forcesP6float4S0_ii)
        /*0008*/ 	.word	0x00000020


	//----- nvinfo : EIATTR_FRAME_SIZE
	.align		4
.L_1:
        /*000c*/ 	.byte	0x04, 0x11
        /*000e*/ 	.short	(.L_3 - .L_2)
	.align		4
.L_2:
        /*0010*/ 	.word	index@($__internal_1_$__cuda_sm20_sqrt_rn_f32_slowpath)
        /*0014*/ 	.word	0x00000000


	//----- nvinfo : EIATTR_FRAME_SIZE
	.align		4
.L_3:
        /*0018*/ 	.byte	0x04, 0x11
        /*001a*/ 	.short	(.L_5 - .L_4)
	.align		4
.L_4:
        /*001c*/ 	.word	index@($__internal_0_$__cuda_sm20_rcp_rn_f32_slowpath)
        /*0020*/ 	.word	0x00000000


	//----- nvinfo : EIATTR_FRAME_SIZE
	.align		4
.L_5:
        /*0024*/ 	.byte	0x04, 0x11
        /*0026*/ 	.short	(.L_7 - .L_6)
	.align		4
.L_6:
        /*0028*/ 	.word	index@(_Z16calculate_forcesP6float4S0_ii)
        /*002c*/ 	.word	0x00000000


	//----- nvinfo : EIATTR_MIN_STACK_SIZE
	.align		4
.L_7:
        /*0030*/ 	.byte	0x04, 0x12
        /*0032*/ 	.short	(.L_9 - .L_8)
	.align		4
.L_8:
        /*0034*/ 	.word	index@(_Z16calculate_forcesP6float4S0_ii)
        /*0038*/ 	.word	0x00000000
.L_9:


//--------------------- .nv.compat                --------------------------
	.section	.nv.compat,"",@"SHT_CUDA_COMPAT_INFO"
	.align	4
        /*0000*/ 	.byte	0x02, 0x09, 0x00, 0x00, 0x02, 0x02, 0x01, 0x00, 0x02, 0x05, 0x05, 0x00, 0x03, 0x07, 0x01, 0x01
        /*0010*/ 	.byte	0x02, 0x03, 0x00, 0x00, 0x02, 0x06, 0x01, 0x00, 0x04, 0x0b, 0x08, 0x00, 0x01, 0x00, 0x00, 0x00
        /*0020*/ 	.byte	0x00, 0x00, 0x00, 0x00


//--------------------- .nv.info._Z16calculate_forcesP6float4S0_ii --------------------------
	.section	.nv.info._Z16calculate_forcesP6float4S0_ii,"",@"SHT_CUDA_INFO"
	.sectionflags	@""
	.align	4


	//----- nvinfo : EIATTR_CUDA_API_VERSION
	.align		4
        /*0000*/ 	.byte	0x04, 0x37
        /*0002*/ 	.short	(.L_11 - .L_10)
.L_10:
        /*0004*/ 	.word	0x00000082


	//----- nvinfo : EIATTR_KPARAM_INFO
	.align		4
.L_11:
        /*0008*/ 	.byte	0x04, 0x17
        /*000a*/ 	.short	(.L_13 - .L_12)
.L_12:
        /*000c*/ 	.word	0x00000000
        /*0010*/ 	.short	0x0003
        /*0012*/ 	.short	0x0014
        /*0014*/ 	.byte	0x00, 0xf0, 0x11, 0x00


	//----- nvinfo : EIATTR_KPARAM_INFO
	.align		4
.L_13:
        /*0018*/ 	.byte	0x04, 0x17
        /*001a*/ 	.short	(.L_15 - .L_14)
.L_14:
        /*001c*/ 	.word	0x00000000
        /*0020*/ 	.short	0x0002
        /*0022*/ 	.short	0x0010
        /*0024*/ 	.byte	0x00, 0xf0, 0x11, 0x00


	//----- nvinfo : EIATTR_KPARAM_INFO
	.align		4
.L_15:
        /*0028*/ 	.byte	0x04, 0x17
        /*002a*/ 	.short	(.L_17 - .L_16)
.L_16:
        /*002c*/ 	.word	0x00000000
        /*0030*/ 	.short	0x0001
        /*0032*/ 	.short	0x0008
        /*0034*/ 	.byte	0x00, 0xf5, 0x21, 0x00


	//----- nvinfo : EIATTR_KPARAM_INFO
	.align		4
.L_17:
        /*0038*/ 	.byte	0x04, 0x17
        /*003a*/ 	.short	(.L_19 - .L_18)
.L_18:
        /*003c*/ 	.word	0x00000000
        /*0040*/ 	.short	0x0000
        /*0042*/ 	.short	0x0000
        /*0044*/ 	.byte	0x00, 0xf5, 0x21, 0x00


	//----- nvinfo : EIATTR_SPARSE_MMA_MASK
	.align		4
.L_19:
        /*0048*/ 	.byte	0x03, 0x50
        /*004a*/ 	.short	0x0000


	//----- nvinfo : EIATTR_MAXREG_COUNT
	.align		4
        /*004c*/ 	.byte	0x03, 0x1b
        /*004e*/ 	.short	0x00ff


	//----- nvinfo : EIATTR_NUM_BARRIERS
	.align		4
        /*0050*/ 	.byte	0x02, 0x4c
        /*0052*/ 	.byte	0x01
	.zero		1


	//----- nvinfo : EIATTR_MERCURY_ISA_VERSION
	.align		4
        /*0054*/ 	.byte	0x03, 0x5f
        /*0056*/ 	.short	0x0101


	//----- nvinfo : EIATTR_UNUSED_LOAD_BYTE_OFFSET
	.align		4
        /*0058*/ 	.byte	0x04, 0x44
        /*005a*/ 	.short	(.L_21 - .L_20)


	//   ....[0]....
.L_20:
        /*005c*/ 	.word	0x00000100
        /*0060*/ 	.word	0x00000fff


	//----- nvinfo : EIATTR_VRC_CTA_INIT_COUNT
	.align		4
.L_21:
        /*0064*/ 	.byte	0x02, 0x4a
	.zero		1
	.zero		1


	//----- nvinfo : EIATTR_EXIT_INSTR_OFFSETS
	.align		4
        /*0068*/ 	.byte	0x04, 0x1c
        /*006a*/ 	.short	(.L_23 - .L_22)


	//   ....[0]....
.L_22:
        /*006c*/ 	.word	0x00000070


	//   ....[1]....
        /*0070*/ 	.word	0x00001790


	//----- nvinfo : EIATTR_CRS_STACK_SIZE
	.align		4
.L_23:
        /*0074*/ 	.byte	0x04, 0x1e
        /*0076*/ 	.short	(.L_25 - .L_24)
.L_24:
        /*0078*/ 	.word	0x00000000


	//----- nvinfo : EIATTR_CBANK_PARAM_SIZE
	.align		4
.L_25:
        /*007c*/ 	.byte	0x03, 0x19
        /*007e*/ 	.short	0x0018


	//----- nvinfo : EIATTR_PARAM_CBANK
	.align		4
        /*0080*/ 	.byte	0x04, 0x0a
        /*0082*/ 	.short	(.L_27 - .L_26)
	.align		4
.L_26:
        /*0084*/ 	.word	index@(.nv.constant0._Z16calculate_forcesP6float4S0_ii)
        /*0088*/ 	.short	0x0380
        /*008a*/ 	.short	0x0018


	//----- nvinfo : EIATTR_SW_WAR
	.align		4
.L_27:
        /*008c*/ 	.byte	0x04, 0x36
        /*008e*/ 	.short	(.L_29 - .L_28)
.L_28:
        /*0090*/ 	.word	0x00000008
.L_29:


//--------------------- .nv.callgraph             --------------------------
	.section	.nv.callgraph,"",@"SHT_CUDA_CALLGRAPH"
	.align	4
	.sectionentsize	8
	.align		4
        /*0000*/ 	.word	0x00000000
	.align		4
        /*0004*/ 	.word	0xffffffff
	.align		4
        /*0008*/ 	.word	0x00000000
	.align		4
        /*000c*/ 	.word	0xfffffffe
	.align		4
        /*0010*/ 	.word	0x00000000
	.align		4
        /*0014*/ 	.word	0xfffffffd
	.align		4
        /*0018*/ 	.word	0x00000000
	.align		4
        /*001c*/ 	.word	0xfffffffc


//--------------------- .text._Z16calculate_forcesP6float4S0_ii --------------------------
	.section	.text._Z16calculate_forcesP6float4S0_ii,"ax",@progbits
	.align	128
        .global         _Z16calculate_forcesP6float4S0_ii
        .type           _Z16calculate_forcesP6float4S0_ii,@function
        .size           _Z16calculate_forcesP6float4S0_ii,(.L_x_55 - _Z16calculate_forcesP6float4S0_ii)
        .other          _Z16calculate_forcesP6float4S0_ii,@"STO_CUDA_ENTRY STV_DEFAULT"
_Z16calculate_forcesP6float4S0_ii:
.text._Z16calculate_forcesP6float4S0_ii:
[----:B------:R-:W-:Y:S01]  /*0000*/  LDC R1, c[0x0][0x37c] ;  /* 0x0000df00ff017b82 */ /* 0x000fe20000000800 */
[----:B------:R-:W0:Y:S07]  /*0010*/  S2R R2, SR_TID.X ;  /* 0x0000000000027919 */ /* 0x000e2e0000002100 */
[----:B------:R-:W0:Y:S01]  /*0020*/  S2UR UR4, SR_CTAID.X ;  /* 0x00000000000479c3 */ /* 0x000e220000002500 */
[----:B------:R-:W1:Y:S07]  /*0030*/  LDCU UR5, c[0x0][0x390] ;  /* 0x00007200ff0577ac */ /* 0x000e6e0008000800 */
[----:B------:R-:W0:Y:S02]  /*0040*/  LDC R3, c[0x0][0x360] ;  /* 0x0000d800ff037b82 */ /* 0x000e240000000800 */
[----:B0-----:R-:W-:-:S05]  /*0050*/  IMAD R0, R3, UR4, R2 ;  /* 0x0000000403007c24 */ /* 0x001fca000f8e0202 */
[----:B-1----:R-:W-:-:S13]  /*0060*/  ISETP.GE.AND P0, PT, R0, UR5, PT ;  /* 0x0000000500007c0c */ /* 0x002fda000bf06270 */
[----:B------:R-:W-:Y:S05]  /*0070*/  @P0 EXIT ;  /* 0x000000000000094d */ /* 0x000fea0003800000 */
[----:B------:R-:W0:Y:S01]  /*0080*/  LDCU UR4, c[0x0][0x394] ;  /* 0x00007280ff0477ac */ /* 0x000e220008000800 */
[----:B------:R-:W-:Y:S01]  /*0090*/  HFMA2 R6, -RZ, RZ, 0, 0 ;  /* 0x00000000ff067431 */ /* 0x000fe200000001ff */
[----:B------:R-:W-:Y:S01]  /*00a0*/  CS2R R4, SRZ ;  /* 0x0000000000047805 */ /* 0x000fe2000001ff00 */
[----:B------:R-:W1:Y:S01]  /*00b0*/  LDCU.64 UR8, c[0x0][0x358] ;  /* 0x00006b00ff0877ac */ /* 0x000e620008000a00 */
[----:B0-----:R-:W-:-:S09]  /*00c0*/  UISETP.GE.AND UP0, UPT, UR4, 0x1, UPT ;  /* 0x000000010400788c */ /* 0x001fd2000bf06270 */
[----:B-1----:R-:W-:Y:S05]  /*00d0*/  BRA.U !UP0, `(.L_x_0) ;  /* 0x00000015089c7547 */ /* 0x002fea000b800000 */
[----:B------:R-:W0:Y:S02]  /*00e0*/  LDC.64 R8, c[0x0][0x380] ;  /* 0x0000e000ff087b82 */ /* 0x000e240000000a00 */
[----:B0-----:R-:W-:-:S06]  /*00f0*/  IMAD.WIDE R8, R0, 0x10, R8 ;  /* 0x0000001000087825 */ /* 0x001fcc00078e0208 */
[----:B------:R-:W5:Y:S01]  /*0100*/  LDG.E.128 R8, desc[UR8][R8.64] ;  /* 0x0000000808087981 */ /* 0x000f62000c1e1d00 */
[----:B------:R-:W0:Y:S01]  /*0110*/  S2UR UR5, SR_CgaCtaId ;  /* 0x00000000000579c3 */ /* 0x000e220000008800 */
[----:B------:R-:W-:Y:S01]  /*0120*/  UMOV UR4, 0x400 ;  /* 0x0000040000047882 */ /* 0x000fe20000000000 */
[C---:B------:R-:W-:Y:S02]  /*0130*/  LOP3.LUT R20, R3.reuse, 0xfffffffc, RZ, 0xc0, !PT ;  /* 0xfffffffc03147812 */ /* 0x040fe400078ec0ff */
[----:B------:R-:W-:Y:S02]  /*0140*/  CS2R R4, SRZ ;  /* 0x0000000000047805 */ /* 0x000fe4000001ff00 */
[C---:B------:R-:W-:Y:S02]  /*0150*/  LOP3.LUT R22, R3.reuse, 0x3, RZ, 0xc0, !PT ;  /* 0x0000000303167812 */ /* 0x040fe400078ec0ff */
[----:B------:R-:W-:Y:S02]  /*0160*/  LOP3.LUT R21, R3, 0x7fc, RZ, 0xc0, !PT ;  /* 0x000007fc03157812 */ /* 0x000fe400078ec0ff */
[----:B------:R-:W-:-:S02]  /*0170*/  MOV R6, RZ ;  /* 0x000000ff00067202 */ /* 0x000fc40000000f00 */
[----:B------:R-:W-:Y:S01]  /*0180*/  IADD3 R20, PT, PT, -R20, RZ, RZ ;  /* 0x000000ff14147210 */ /* 0x000fe20007ffe1ff */
[----:B0-----:R-:W-:-:S03]  /*0190*/  ULEA UR5, UR5, UR4, 0x18 ;  /* 0x0000000405057291 */ /* 0x001fc6000f8ec0ff */
[----:B------:R-:W-:-:S03]  /*01a0*/  UMOV UR4, URZ ;  /* 0x000000ff00047c82 */ /* 0x000fc60008000000 */
[----:B------:R-:W-:-:S07]  /*01b0*/  LEA R23, R2, UR5, 0x4 ;  /* 0x0000000502177c11 */ /* 0x000fce000f8e20ff */
.L_x_47:
[----:B0-----:R-:W0:Y:S01]  /*01c0*/  LDC.64 R12, c[0x0][0x380] ;  /* 0x0000e000ff0c7b82 */ /* 0x001e220000000a00 */
[----:B------:R-:W-:Y:S01]  /*01d0*/  IMAD R7, R3, UR4, R2 ;  /* 0x0000000403077c24 */ /* 0x000fe2000f8e0202 */
[----:B------:R-:W1:Y:S03]  /*01e0*/  LDCU UR6, c[0x0][0x394] ;  /* 0x00007280ff0677ac */ /* 0x000e660008000800 */
[----:B0-----:R-:W-:-:S06]  /*01f0*/  IMAD.WIDE R12, R7, 0x10, R12 ;  /* 0x00000010070c7825 */ /* 0x001fcc00078e020c */
[----:B------:R-:W2:Y:S01]  /*0200*/  LDG.E.128 R12, desc[UR8][R12.64] ;  /* 0x000000080c0c7981 */ /* 0x000ea2000c1e1d00 */
[----:B------:R-:W-:Y:S01]  /*0210*/  ISETP.GE.U32.AND P0, PT, R3, 0x4, PT ;  /* 0x000000040300780c */ /* 0x000fe20003f06070 */
[----:B------:R-:W-:Y:S01]  /*0220*/  UIADD3 UR4, UPT, UPT, UR4, 0x1, URZ ;  /* 0x0000000104047890 */ /* 0x000fe2000fffe0ff */
[----:B------:R-:W-:-:S03]  /*0230*/  MOV R7, RZ ;  /* 0x000000ff00077202 */ /* 0x000fc60000000f00 */
[----:B-1----:R-:W-:Y:S01]  /*0240*/  UISETP.NE.AND UP0, UPT, UR4, UR6, UPT ;  /* 0x000000060400728c */ /* 0x002fe2000bf05270 */
[----:B--2---:R0:W-:Y:S01]  /*0250*/  STS.128 [R23], R12 ;  /* 0x0000000c17007388 */ /* 0x0041e20000000c00 */
[----:B------:R-:W-:Y:S06]  /*0260*/  BAR.SYNC.DEFER_BLOCKING 0x0 ;  /* 0x0000000000007b1d */ /* 0x000fec0000010000 */
[----:B------:R-:W-:Y:S05]  /*0270*/  @!P0 BRA `(.L_x_1) ;  /* 0x0000000800ec8947 */ /* 0x000fea0003800000 */
[----:B-----5:R-:W-:Y:S01]  /*0280*/  MOV R11, R20 ;  /* 0x00000014000b7202 */ /* 0x020fe20000000f00 */
[----:B------:R-:W-:-:S12]  /*0290*/  UIADD3 UR6, UPT, UPT, UR5, 0x20, URZ ;  /* 0x0000002005067890 */ /* 0x000fd8000fffe0ff */
.L_x_26:
[----:B0-----:R-:W0:Y:S01]  /*02a0*/  LDS.128 R12, [UR6+-0x20] ;  /* 0xffffe006ff0c7984 */ /* 0x001e220008000c00 */
[----:B------:R-:W-:Y:S01]  /*02b0*/  UMOV UR10, 0xe826d695 ;  /* 0xe826d695000a7882 */ /* 0x000fe20000000000 */
[----:B------:R-:W-:Y:S01]  /*02c0*/  UMOV UR11, 0x3e112e0b ;  /* 0x3e112e0b000b7882 */ /* 0x000fe20000000000 */
[----:B------:R-:W-:Y:S01]  /*02d0*/  BSSY.RECONVERGENT B0, `(.L_x_2) ;  /* 0x0000018000007945 */ /* 0x000fe20003800200 */
[----:B0-----:R-:W-:Y:S01]  /*02e0*/  FADD R24, -R9, R13 ;  /* 0x0000000d09187221 */ /* 0x001fe20000000100 */
[----:B------:R-:W-:Y:S01]  /*02f0*/  FADD R7, -R8, R12 ;  /* 0x0000000c08077221 */ /* 0x000fe20000000100 */
[----:B------:R-:W-:Y:S02]  /*0300*/  FADD R29, -R10, R14 ;  /* 0x0000000e0a1d7221 */ /* 0x000fe40000000100 */
[----:B------:R-:W-:-:S04]  /*0310*/  FMUL R12, R24, R24 ;  /* 0x00000018180c7220 */ /* 0x000fc80000400000 */
[----:B------:R-:W-:-:S04]  /*0320*/  FFMA R12, R7, R7, R12 ;  /* 0x00000007070c7223 */ /* 0x000fc8000000000c */
[----:B------:R-:W-:-:S04]  /*0330*/  FFMA R14, R29, R29, R12 ;  /* 0x0000001d1d0e7223 */ /* 0x000fc8000000000c */
[----:B------:R-:W0:Y:S02]  /*0340*/  F2F.F64.F32 R12, R14 ;  /* 0x0000000e000c7310 */ /* 0x000e240000201800 */
[----:B0-----:R-:W-:-:S10]  /*0350*/  DADD R12, R12, UR10 ;  /* 0x0000000a0c0c7e29 */ /* 0x001fd40008000000 */
[----:B------:R-:W0:Y:S02]  /*0360*/  F2F.F32.F64 R12, R12 ;  /* 0x0000000c000c7310 */ /* 0x000e240000301000 */
[----:B0-----:R-:W-:-:S04]  /*0370*/  FMUL R17, R12, R12 ;  /* 0x0000000c0c117220 */ /* 0x001fc80000400000 */
[----:B------:R-:W-:-:S04]  /*0380*/  FMUL R13, R12, R17 ;  /* 0x000000110c0d7220 */ /* 0x000fc80000400000 */
[----:B------:R0:W1:Y:S01]  /*0390*/  MUFU.RSQ R18, R13 ;  /* 0x0000000d00127308 */ /* 0x0000620000001400 */
[----:B------:R-:W-:-:S04]  /*03a0*/  IADD3 R16, PT, PT, R13, -0xd000000, RZ ;  /* 0xf30000000d107810 */ /* 0x000fc80007ffe0ff */
[----:B------:R-:W-:-:S13]  /*03b0*/  ISETP.GT.U32.AND P0, PT, R16, 0x727fffff, PT ;  /* 0x727fffff1000780c */ /* 0x000fda0003f04070 */
[----:B01----:R-:W-:Y:S05]  /*03c0*/  @!P0 BRA `(.L_x_3) ;  /* 0x0000000000108947 */ /* 0x003fea0003800000 */
[----:B------:R-:W-:-:S07]  /*03d0*/  MOV R12, 0x3f0 ;  /* 0x000003f0000c7802 */ /* 0x000fce0000000f00 */
[----:B------:R-:W-:Y:S05]  /*03e0*/  CALL.REL.NOINC `($__internal_1_$__cuda_sm20_sqrt_rn_f32_slowpath) ;  /* 0x0000001400c07944 */ /* 0x000fea0003c00000 */
[----:B------:R-:W-:Y:S01]  /*03f0*/  MOV R12, R27 ;  /* 0x0000001b000c7202 */ /* 0x000fe20000000f00 */
[----:B------:R-:W-:Y:S06]  /*0400*/  BRA `(.L_x_4) ;  /* 0x0000000000107947 */ /* 0x000fec0003800000 */
.L_x_3:
[----:B------:R-:W-:Y:S01]  /*0410*/  FMUL.FTZ R12, R13, R18 ;  /* 0x000000120d0c7220 */ /* 0x000fe20000410000 */
[----:B------:R-:W-:-:S03]  /*0420*/  FMUL.FTZ R14, R18, 0.5 ;  /* 0x3f000000120e7820 */ /* 0x000fc60000410000 */
[----:B------:R-:W-:-:S04]  /*0430*/  FFMA R13, -R12, R12, R13 ;  /* 0x0000000c0c0d7223 */ /* 0x000fc8000000010d */
[----:B------:R-:W-:-:S07]  /*0440*/  FFMA R12, R13, R14, R12 ;  /* 0x0000000e0d0c7223 */ /* 0x000fce000000000c */
.L_x_4:
[----:B------:R-:W-:Y:S05]  /*0450*/  BSYNC.RECONVERGENT B0 ;  /* 0x0000000000007941 */ /* 0x000fea0003800200 */
.L_x_2:
[----:B------:R-:W-:Y:S01]  /*0460*/  IADD3 R13, PT, PT, R12, 0x1800000, RZ ;  /* 0x018000000c0d7810 */ /* 0x000fe20007ffe0ff */
[----:B------:R-:W-:Y:S03]  /*0470*/  BSSY.RECONVERGENT B0, `(.L_x_5) ;  /* 0x000000b000007945 */ /* 0x000fe60003800200 */
[----:B------:R-:W-:-:S04]  /*0480*/  LOP3.LUT R13, R13, 0x7f800000, RZ, 0xc0, !PT ;  /* 0x7f8000000d0d7812 */ /* 0x000fc800078ec0ff */
[----:B------:R-:W-:-:S13]  /*0490*/  ISETP.GT.U32.AND P0, PT, R13, 0x1ffffff, PT ;  /* 0x01ffffff0d00780c */ /* 0x000fda0003f04070 */
[----:B------:R-:W-:Y:S05]  /*04a0*/  @P0 BRA `(.L_x_6) ;  /* 0x00000000000c0947 */ /* 0x000fea0003800000 */
[----:B------:R-:W-:-:S07]  /*04b0*/  MOV R14, 0x4d0 ;  /* 0x000004d0000e7802 */ /* 0x000fce0000000f00 */
[----:B------:R-:W-:Y:S05]  /*04c0*/  CALL.REL.NOINC `($__internal_0_$__cuda_sm20_rcp_rn_f32_slowpath) ;  /* 0x0000001000b47944 */ /* 0x000fea0003c00000 */
[----:B------:R-:W-:Y:S05]  /*04d0*/  BRA `(.L_x_7) ;  /* 0x0000000000107947 */ /* 0x000fea0003800000 */
.L_x_6:
[----:B------:R-:W0:Y:S02]  /*04e0*/  MUFU.RCP R25, R12 ;  /* 0x0000000c00197308 */ /* 0x000e240000001000 */
[----:B0-----:R-:W-:-:S04]  /*04f0*/  FFMA R13, R25, R12, -1 ;  /* 0xbf800000190d7423 */ /* 0x001fc8000000000c */
[----:B------:R-:W-:-:S04]  /*0500*/  FADD.FTZ R14, -R13, -RZ ;  /* 0x800000ff0d0e7221 */ /* 0x000fc80000010100 */
[----:B------:R-:W-:-:S07]  /*0510*/  FFMA R25, R25, R14, R25 ;  /* 0x0000000e19197223 */ /* 0x000fce0000000019 */
.L_x_7:
[----:B------:R-:W-:Y:S05]  /*0520*/  BSYNC.RECONVERGENT B0 ;  /* 0x0000000000007941 */ /* 0x000fea0003800200 */
.L_x_5:
[----:B------:R-:W0:Y:S01]  /*0530*/  LDS.128 R16, [UR6+-0x10] ;  /* 0xfffff006ff107984 */ /* 0x000e220008000c00 */
[----:B------:R-:W-:Y:S01]  /*0540*/  UMOV UR10, 0xe826d695 ;  /* 0xe826d695000a7882 */ /* 0x000fe20000000000 */
[----:B------:R-:W-:Y:S01]  /*0550*/  UMOV UR11, 0x3e112e0b ;  /* 0x3e112e0b000b7882 */ /* 0x000fe20000000000 */
[----:B------:R-:W-:Y:S01]  /*0560*/  FMUL R25, R15, R25 ;  /* 0x000000190f197220 */ /* 0x000fe20000400000 */
[----:B------:R-:W-:Y:S03]  /*0570*/  BSSY.RECONVERGENT B0, `(.L_x_8) ;  /* 0x000001b000007945 */ /* 0x000fe60003800200 */
[-C--:B------:R-:W-:Y:S01]  /*0580*/  FFMA R24, R24, R25.reuse, R5 ;  /* 0x0000001918187223 */ /* 0x080fe20000000005 */
[----:B------:R-:W-:Y:S01]  /*0590*/  FFMA R29, R29, R25, R6 ;  /* 0x000000191d1d7223 */ /* 0x000fe20000000006 */
[----:B0-----:R-:W-:Y:S01]  /*05a0*/  FADD R17, -R9, R17 ;  /* 0x0000001109117221 */ /* 0x001fe20000000100 */
[----:B------:R-:W-:Y:S01]  /*05b0*/  FADD R16, -R8, R16 ;  /* 0x0000001008107221 */ /* 0x000fe20000000100 */
[----:B------:R-:W-:-:S02]  /*05c0*/  FADD R28, -R10, R18 ;  /* 0x000000120a1c7221 */ /* 0x000fc40000000100 */
        /* <DEDUP_REMOVED lines=10> */
[----:B------:R-:W-:Y:S01]  /*0670*/  ISETP.GT.U32.AND P0, PT, R15, 0x727fffff, PT ;  /* 0x727fffff0f00780c */ /* 0x000fe20003f04070 */
[----:B------:R-:W-:-:S12]  /*0680*/  FFMA R15, R7, R25, R4 ;  /* 0x00000019070f7223 */ /* 0x000fd80000000004 */
[----:B01----:R-:W-:Y:S05]  /*0690*/  @!P0 BRA `(.L_x_9) ;  /* 0x0000000000108947 */ /* 0x003fea0003800000 */
[----:B------:R-:W-:-:S07]  /*06a0*/  MOV R12, 0x6c0 ;  /* 0x000006c0000c7802 */ /* 0x000fce0000000f00 */
[----:B------:R-:W-:Y:S05]  /*06b0*/  CALL.REL.NOINC `($__internal_1_$__cuda_sm20_sqrt_rn_f32_slowpath) ;  /* 0x00000014000c7944 */ /* 0x000fea0003c00000 */
[----:B------:R-:W-:Y:S01]  /*06c0*/  MOV R12, R27 ;  /* 0x0000001b000c7202 */ /* 0x000fe20000000f00 */
[----:B------:R-:W-:Y:S06]  /*06d0*/  BRA `(.L_x_10) ;  /* 0x0000000000107947 */ /* 0x000fec0003800000 */
.L_x_9:
[----:B------:R-:W-:Y:S01]  /*06e0*/  FMUL.FTZ R12, R13, R18 ;  /* 0x000000120d0c7220 */ /* 0x000fe20000410000 */
[----:B------:R-:W-:-:S03]  /*06f0*/  FMUL.FTZ R4, R18, 0.5 ;  /* 0x3f00000012047820 */ /* 0x000fc60000410000 */
[----:B------:R-:W-:-:S04]  /*0700*/  FFMA R13, -R12, R12, R13 ;  /* 0x0000000c0c0d7223 */ /* 0x000fc8000000010d */
[----:B------:R-:W-:-:S07]  /*0710*/  FFMA R12, R13, R4, R12 ;  /* 0x000000040d0c7223 */ /* 0x000fce000000000c */
.L_x_10:
[----:B------:R-:W-:Y:S05]  /*0720*/  BSYNC.RECONVERGENT B0 ;  /* 0x0000000000007941 */ /* 0x000fea0003800200 */
.L_x_8:
        /* <DEDUP_REMOVED lines=8> */
.L_x_12:
[----:B------:R-:W0:Y:S02]  /*07b0*/  MUFU.RCP R25, R12 ;  /* 0x0000000c00197308 */ /* 0x000e240000001000 */
[----:B0-----:R-:W-:-:S04]  /*07c0*/  FFMA R4, R25, R12, -1 ;  /* 0xbf80000019047423 */ /* 0x001fc8000000000c */
[----:B------:R-:W-:-:S04]  /*07d0*/  FADD.FTZ R4, -R4, -RZ ;  /* 0x800000ff04047221 */ /* 0x000fc80000010100 */
[----:B------:R-:W-:-:S07]  /*07e0*/  FFMA R25, R25, R4, R25 ;  /* 0x0000000419197223 */ /* 0x000fce0000000019 */
.L_x_13:
[----:B------:R-:W-:Y:S05]  /*07f0*/  BSYNC.RECONVERGENT B0 ;  /* 0x0000000000007941 */ /* 0x000fea0003800200 */
.L_x_11:
[----:B------:R-:W0:Y:S01]  /*0800*/  LDS.128 R4, [UR6] ;  /* 0x00000006ff047984 */ /* 0x000e220008000c00 */
[----:B------:R-:W-:Y:S01]  /*0810*/  UMOV UR10, 0xe826d695 ;  /* 0xe826d695000a7882 */ /* 0x000fe20000000000 */
[----:B------:R-:W-:Y:S01]  /*0820*/  UMOV UR11, 0x3e112e0b ;  /* 0x3e112e0b000b7882 */ /* 0x000fe20000000000 */
[----:B------:R-:W-:Y:S01]  /*0830*/  FMUL R25, R19, R25 ;  /* 0x0000001913197220 */ /* 0x000fe20000400000 */
[----:B------:R-:W-:Y:S03]  /*0840*/  BSSY.RECONVERGENT B0, `(.L_x_14) ;  /* 0x000001b000007945 */ /* 0x000fe60003800200 */
[-C--:B------:R-:W-:Y:S01]  /*0850*/  FFMA R19, R16, R25.reuse, R15 ;  /* 0x0000001910137223 */ /* 0x080fe2000000000f */
        /* <DEDUP_REMOVED lines=21> */
.L_x_15:
[----:B------:R-:W-:Y:S01]  /*09b0*/  FMUL.FTZ R12, R13, R26 ;  /* 0x0000001a0d0c7220 */ /* 0x000fe20000410000 */
[----:B------:R-:W-:-:S03]  /*09c0*/  FMUL.FTZ R14, R26, 0.5 ;  /* 0x3f0000001a0e7820 */ /* 0x000fc60000410000 */
[----:B------:R-:W-:-:S04]  /*09d0*/  FFMA R13, -R12, R12, R13 ;  /* 0x0000000c0c0d7223 */ /* 0x000fc8000000010d */
[----:B------:R-:W-:-:S07]  /*09e0*/  FFMA R12, R13, R14, R12 ;  /* 0x0000000e0d0c7223 */ /* 0x000fce000000000c */
.L_x_16:
[----:B------:R-:W-:Y:S05]  /*09f0*/  BSYNC.RECONVERGENT B0 ;  /* 0x0000000000007941 */ /* 0x000fea0003800200 */
.L_x_14:
        /* <DEDUP_REMOVED lines=8> */
.L_x_18:
[----:B------:R-:W0:Y:S02]  /*0a80*/  MUFU.RCP R25, R12 ;  /* 0x0000000c00197308 */ /* 0x000e240000001000 */
[----:B0-----:R-:W-:-:S04]  /*0a90*/  FFMA R13, R25, R12, -1 ;  /* 0xbf800000190d7423 */ /* 0x001fc8000000000c */
[----:B------:R-:W-:-:S04]  /*0aa0*/  FADD.FTZ R14, -R13, -RZ ;  /* 0x800000ff0d0e7221 */ /* 0x000fc80000010100 */
[----:B------:R-:W-:-:S07]  /*0ab0*/  FFMA R25, R25, R14, R25 ;  /* 0x0000000e19197223 */ /* 0x000fce0000000019 */
.L_x_19:
[----:B------:R-:W-:Y:S05]  /*0ac0*/  BSYNC.RECONVERGENT B0 ;  /* 0x0000000000007941 */ /* 0x000fea0003800200 */
.L_x_17:
[----:B------:R-:W0:Y:S01]  /*0ad0*/  LDS.128 R12, [UR6+0x10] ;  /* 0x00001006ff0c7984 */ /* 0x000e220008000c00 */
        /* <DEDUP_REMOVED lines=26> */
.L_x_21:
[----:B------:R-:W-:Y:S01]  /*0c80*/  FMUL.FTZ R12, R13, R26 ;  /* 0x0000001a0d0c7220 */ /* 0x000fe20000410000 */
[----:B------:R-:W-:-:S03]  /*0c90*/  FMUL.FTZ R4, R26, 0.5 ;  /* 0x3f0000001a047820 */ /* 0x000fc60000410000 */
[----:B------:R-:W-:-:S04]  /*0ca0*/  FFMA R13, -R12, R12, R13 ;  /* 0x0000000c0c0d7223 */ /* 0x000fc8000000010d */
[----:B------:R-:W-:-:S07]  /*0cb0*/  FFMA R12, R13, R4, R12 ;  /* 0x000000040d0c7223 */ /* 0x000fce000000000c */
.L_x_22:
[----:B------:R-:W-:Y:S05]  /*0cc0*/  BSYNC.RECONVERGENT B0 ;  /* 0x0000000000007941 */ /* 0x000fea0003800200 */
.L_x_20:
        /* <DEDUP_REMOVED lines=8> */
.L_x_24:
[----:B------:R-:W0:Y:S02]  /*0d50*/  MUFU.RCP R25, R12 ;  /* 0x0000000c00197308 */ /* 0x000e240000001000 */
[----:B0-----:R-:W-:-:S04]  /*0d60*/  FFMA R4, R25, R12, -1 ;  /* 0xbf80000019047423 */ /* 0x001fc8000000000c */
[----:B------:R-:W-:-:S04]  /*0d70*/  FADD.FTZ R4, -R4, -RZ ;  /* 0x800000ff04047221 */ /* 0x000fc80000010100 */
[----:B------:R-:W-:-:S07]  /*0d80*/  FFMA R25, R25, R4, R25 ;  /* 0x0000000419197223 */ /* 0x000fce0000000019 */
.L_x_25:
[----:B------:R-:W-:Y:S05]  /*0d90*/  BSYNC.RECONVERGENT B0 ;  /* 0x0000000000007941 */ /* 0x000fea0003800200 */
.L_x_23:
[----:B------:R-:W-:Y:S01]  /*0da0*/  IADD3 R11, PT, PT, R11, 0x4, RZ ;  /* 0x000000040b0b7810 */ /* 0x000fe20007ffe0ff */
[----:B------:R-:W-:Y:S01]  /*0db0*/  FMUL R15, R15, R25 ;  /* 0x000000190f0f7220 */ /* 0x000fe20000400000 */
[----:B------:R-:W-:Y:S02]  /*0dc0*/  UIADD3 UR6, UPT, UPT, UR6, 0x40, URZ ;  /* 0x0000004006067890 */ /* 0x000fe4000fffe0ff */
[----:B------:R-:W-:Y:S01]  /*0dd0*/  ISETP.NE.AND P0, PT, R11, RZ, PT ;  /* 0x000000ff0b00720c */ /* 0x000fe20003f05270 */
[-C--:B------:R-:W-:Y:S01]  /*0de0*/  FFMA R4, R28, R15.reuse, R19 ;  /* 0x0000000f1c047223 */ /* 0x080fe20000000013 */
[-C--:B------:R-:W-:Y:S01]  /*0df0*/  FFMA R5, R16, R15.reuse, R5 ;  /* 0x0000000f10057223 */ /* 0x080fe20000000005 */
[----:B------:R-:W-:-:S10]  /*0e00*/  FFMA R6, R17, R15, R6 ;  /* 0x0000000f11067223 */ /* 0x000fd40000000006 */
[----:B------:R-:W-:Y:S05]  /*0e10*/  @P0 BRA `(.L_x_26) ;  /* 0xfffffff400200947 */ /* 0x000fea000383ffff */
[----:B------:R-:W-:-:S07]  /*0e20*/  MOV R7, R21 ;  /* 0x0000001500077202 */ /* 0x000fce0000000f00 */
.L_x_1:
[----:B------:R-:W-:-:S13]  /*0e30*/  ISETP.NE.AND P0, PT, R22, RZ, PT ;  /* 0x000000ff1600720c */ /* 0x000fda0003f05270 */
[----:B------:R-:W-:Y:S05]  /*0e40*/  @!P0 BRA `(.L_x_27) ;  /* 0x0000000800388947 */ /* 0x000fea0003800000 */
[----:B------:R-:W-:-:S13]  /*0e50*/  ISETP.NE.AND P0, PT, R22, 0x1, PT ;  /* 0x000000011600780c */ /* 0x000fda0003f05270 */
[----:B------:R-:W-:Y:S05]  /*0e60*/  @!P0 BRA `(.L_x_28) ;  /* 0x0000000400708947 */ /* 0x000fea0003800000 */
[----:B------:R-:W-:Y:S01]  /*0e70*/  LEA R19, R7, UR5, 0x4 ;  /* 0x0000000507137c11 */ /* 0x000fe2000f8e20ff */
[----:B------:R-:W-:Y:S01]  /*0e80*/  UMOV UR6, 0xe826d695 ;  /* 0xe826d69500067882 */ /* 0x000fe20000000000 */
[----:B------:R-:W-:Y:S01]  /*0e90*/  UMOV UR7, 0x3e112e0b ;  /* 0x3e112e0b00077882 */ /* 0x000fe20000000000 */
[----:B------:R-:W-:Y:S02]  /*0ea0*/  BSSY.RECONVERGENT B0, `(.L_x_29) ;  /* 0x0000019000007945 */ /* 0x000fe40003800200 */
[----:B0-----:R-:W0:Y:S02]  /*0eb0*/  LDS.128 R12, [R19] ;  /* 0x00000000130c7984 */ /* 0x001e240000000c00 */
[----:B0----5:R-:W-:Y:S01]  /*0ec0*/  FADD R24, -R9, R13 ;  /* 0x0000000d09187221 */ /* 0x021fe20000000100 */
        /* <DEDUP_REMOVED lines=18> */
.L_x_30:
[----:B------:R-:W-:Y:S01]  /*0ff0*/  FMUL.FTZ R12, R13, R18 ;  /* 0x000000120d0c7220 */ /* 0x000fe20000410000 */
[----:B------:R-:W-:-:S03]  /*1000*/  FMUL.FTZ R14, R18, 0.5 ;  /* 0x3f000000120e7820 */ /* 0x000fc60000410000 */
[----:B------:R-:W-:-:S04]  /*1010*/  FFMA R13, -R12, R12, R13 ;  /* 0x0000000c0c0d7223 */ /* 0x000fc8000000010d */
[----:B------:R-:W-:-:S07]  /*1020*/  FFMA R12, R13, R14, R12 ;  /* 0x0000000e0d0c7223 */ /* 0x000fce000000000c */
.L_x_31:
[----:B------:R-:W-:Y:S05]  /*1030*/  BSYNC.RECONVERGENT B0 ;  /* 0x0000000000007941 */ /* 0x000fea0003800200 */
.L_x_29:
        /* <DEDUP_REMOVED lines=8> */
.L_x_33:
[----:B------:R-:W0:Y:S02]  /*10c0*/  MUFU.RCP R25, R12 ;  /* 0x0000000c00197308 */ /* 0x000e240000001000 */
[----:B0-----:R-:W-:-:S04]  /*10d0*/  FFMA R13, R25, R12, -1 ;  /* 0xbf800000190d7423 */ /* 0x001fc8000000000c */
[----:B------:R-:W-:-:S04]  /*10e0*/  FADD.FTZ R14, -R13, -RZ ;  /* 0x800000ff0d0e7221 */ /* 0x000fc80000010100 */
[----:B------:R-:W-:-:S07]  /*10f0*/  FFMA R25, R25, R14, R25 ;  /* 0x0000000e19197223 */ /* 0x000fce0000000019 */
.L_x_34:
[----:B------:R-:W-:Y:S05]  /*1100*/  BSYNC.RECONVERGENT B0 ;  /* 0x0000000000007941 */ /* 0x000fea0003800200 */
.L_x_32:
[----:B------:R-:W0:Y:S01]  /*1110*/  LDS.128 R16, [R19+0x10] ;  /* 0x0000100013107984 */ /* 0x000e220000000c00 */
        /* <DEDUP_REMOVED lines=26> */
.L_x_36:
[----:B------:R-:W-:Y:S01]  /*12c0*/  FMUL.FTZ R12, R13, R26 ;  /* 0x0000001a0d0c7220 */ /* 0x000fe20000410000 */
[----:B------:R-:W-:-:S03]  /*12d0*/  FMUL.FTZ R4, R26, 0.5 ;  /* 0x3f0000001a047820 */ /* 0x000fc60000410000 */
[----:B------:R-:W-:-:S04]  /*12e0*/  FFMA R13, -R12, R12, R13 ;  /* 0x0000000c0c0d7223 */ /* 0x000fc8000000010d */
[----:B------:R-:W-:-:S07]  /*12f0*/  FFMA R12, R13, R4, R12 ;  /* 0x000000040d0c7223 */ /* 0x000fce000000000c */
.L_x_37:
[----:B------:R-:W-:Y:S05]  /*1300*/  BSYNC.RECONVERGENT B0 ;  /* 0x0000000000007941 */ /* 0x000fea0003800200 */
.L_x_35:
        /* <DEDUP_REMOVED lines=8> */
.L_x_39:
[----:B------:R-:W0:Y:S02]  /*1390*/  MUFU.RCP R25, R12 ;  /* 0x0000000c00197308 */ /* 0x000e240000001000 */
[----:B0-----:R-:W-:-:S04]  /*13a0*/  FFMA R4, R25, R12, -1 ;  /* 0xbf80000019047423 */ /* 0x001fc8000000000c */
[----:B------:R-:W-:-:S04]  /*13b0*/  FADD.FTZ R4, -R4, -RZ ;  /* 0x800000ff04047221 */ /* 0x000fc80000010100 */
[----:B------:R-:W-:-:S07]  /*13c0*/  FFMA R25, R25, R4, R25 ;  /* 0x0000000419197223 */ /* 0x000fce0000000019 */
.L_x_40:
[----:B------:R-:W-:Y:S05]  /*13d0*/  BSYNC.RECONVERGENT B0 ;  /* 0x0000000000007941 */ /* 0x000fea0003800200 */
.L_x_38:
[----:B------:R-:W-:Y:S01]  /*13e0*/  FMUL R19, R19, R25 ;  /* 0x0000001913137220 */ /* 0x000fe20000400000 */
[----:B------:R-:W-:-:S03]  /*13f0*/  IADD3 R7, PT, PT, R7, 0x2, RZ ;  /* 0x0000000207077810 */ /* 0x000fc60007ffe0ff */
[-C--:B------:R-:W-:Y:S01]  /*1400*/  FFMA R4, R16, R19.reuse, R11 ;  /* 0x0000001310047223 */ /* 0x080fe2000000000b */
[-C--:B------:R-:W-:Y:S01]  /*1410*/  FFMA R5, R17, R19.reuse, R24 ;  /* 0x0000001311057223 */ /* 0x080fe20000000018 */
[----:B------:R-:W-:-:S07]  /*1420*/  FFMA R6, R28, R19, R29 ;  /* 0x000000131c067223 */ /* 0x000fce000000001d */
.L_x_28:
[----:B------:R-:W-:-:S13]  /*1430*/  LOP3.LUT P0, RZ, R3, 0x1, RZ, 0xc0, !PT ;  /* 0x0000000103ff7812 */ /* 0x000fda000780c0ff */
[----:B------:R-:W-:Y:S05]  /*1440*/  @!P0 BRA `(.L_x_27) ;  /* 0x0000000000b88947 */ /* 0x000fea0003800000 */
[----:B0-----:R-:W-:Y:S01]  /*1450*/  LEA R14, R7, UR5, 0x4 ;  /* 0x00000005070e7c11 */ /* 0x001fe2000f8e20ff */
[----:B------:R-:W-:Y:S01]  /*1460*/  UMOV UR6, 0xe826d695 ;  /* 0xe826d69500067882 */ /* 0x000fe20000000000 */
[----:B------:R-:W-:Y:S01]  /*1470*/  UMOV UR7, 0x3e112e0b ;  /* 0x3e112e0b00077882 */ /* 0x000fe20000000000 */
[----:B------:R-:W-:Y:S03]  /*1480*/  BSSY.RECONVERGENT B0, `(.L_x_41) ;  /* 0x0000019000007945 */ /* 0x000fe60003800200 */
[----:B------:R-:W0:Y:S02]  /*1490*/  LDS.128 R12, [R14] ;  /* 0x000000000e0c7984 */ /* 0x000e240000000c00 */
[----:B0----5:R-:W-:Y:S01]  /*14a0*/  FADD R16, -R9, R13 ;  /* 0x0000000d09107221 */ /* 0x021fe20000000100 */
        /* <DEDUP_REMOVED lines=18> */
.L_x_42:
[----:B------:R-:W-:Y:S01]  /*15d0*/  FMUL.FTZ R12, R13, R18 ;  /* 0x000000120d0c7220 */ /* 0x000fe20000410000 */
[----:B------:R-:W-:-:S03]  /*15e0*/  FMUL.FTZ R14, R18, 0.5 ;  /* 0x3f000000120e7820 */ /* 0x000fc60000410000 */
[----:B------:R-:W-:-:S04]  /*15f0*/  FFMA R13, -R12, R12, R13 ;  /* 0x0000000c0c0d7223 */ /* 0x000fc8000000010d */
[----:B------:R-:W-:-:S07]  /*1600*/  FFMA R12, R13, R14, R12 ;  /* 0x0000000e0d0c7223 */ /* 0x000fce000000000c */
.L_x_43:
[----:B------:R-:W-:Y:S05]  /*1610*/  BSYNC.RECONVERGENT B0 ;  /* 0x0000000000007941 */ /* 0x000fea0003800200 */
.L_x_41:
        /* <DEDUP_REMOVED lines=8> */
.L_x_45:
[----:B------:R-:W0:Y:S02]  /*16a0*/  MUFU.RCP R25, R12 ;  /* 0x0000000c00197308 */ /* 0x000e240000001000 */
[----:B0-----:R-:W-:-:S04]  /*16b0*/  FFMA R13, R25, R12, -1 ;  /* 0xbf800000190d7423 */ /* 0x001fc8000000000c */
[----:B------:R-:W-:-:S04]  /*16c0*/  FADD.FTZ R14, -R13, -RZ ;  /* 0x800000ff0d0e7221 */ /* 0x000fc80000010100 */
[----:B------:R-:W-:-:S07]  /*16d0*/  FFMA R25, R25, R14, R25 ;  /* 0x0000000e19197223 */ /* 0x000fce0000000019 */
.L_x_46:
[----:B------:R-:W-:Y:S05]  /*16e0*/  BSYNC.RECONVERGENT B0 ;  /* 0x0000000000007941 */ /* 0x000fea0003800200 */
.L_x_44:
[----:B------:R-:W-:-:S04]  /*16f0*/  FMUL R15, R15, R25 ;  /* 0x000000190f0f7220 */ /* 0x000fc80000400000 */
[-C--:B------:R-:W-:Y:S01]  /*1700*/  FFMA R4, R7, R15.reuse, R4 ;  /* 0x0000000f07047223 */ /* 0x080fe20000000004 */
[-C--:B------:R-:W-:Y:S01]  /*1710*/  FFMA R5, R16, R15.reuse, R5 ;  /* 0x0000000f10057223 */ /* 0x080fe20000000005 */
[----:B------:R-:W-:-:S07]  /*1720*/  FFMA R6, R11, R15, R6 ;  /* 0x0000000f0b067223 */ /* 0x000fce0000000006 */
.L_x_27:
[----:B------:R-:W-:Y:S06]  /*1730*/  BAR.SYNC.DEFER_BLOCKING 0x0 ;  /* 0x0000000000007b1d */ /* 0x000fec0000010000 */
[----:B------:R-:W-:Y:S05]  /*1740*/  BRA.U UP0, `(.L_x_47) ;  /* 0xffffffe9009c7547 */ /* 0x000fea000b83ffff */
.L_x_0:
[----:B------:R-:W1:Y:S01]  /*1750*/  LDC.64 R2, c[0x0][0x388] ;  /* 0x0000e200ff027b82 */ /* 0x000e620000000a00 */
[----:B------:R-:W-:Y:S01]  /*1760*/  MOV R7, RZ ;  /* 0x000000ff00077202 */ /* 0x000fe20000000f00 */
[----:B-1----:R-:W-:-:S05]  /*1770*/  IMAD.WIDE R2, R0, 0x10, R2 ;  /* 0x0000001000027825 */ /* 0x002fca00078e0202 */
[----:B------:R-:W-:Y:S01]  /*1780*/  STG.E.128 desc[UR8][R2.64], R4 ;  /* 0x0000000402007986 */ /* 0x000fe2000c101d08 */
[----:B------:R-:W-:Y:S05]  /*1790*/  EXIT ;  /* 0x000000000000794d */ /* 0x000fea0003800000 */
        .weak           $__internal_0_$__cuda_sm20_rcp_rn_f32_slowpath
        .type           $__internal_0_$__cuda_sm20_rcp_rn_f32_slowpath,@function
        .size           $__internal_0_$__cuda_sm20_rcp_rn_f32_slowpath,($__internal_1_$__cuda_sm20_sqrt_rn_f32_slowpath - $__internal_0_$__cuda_sm20_rcp_rn_f32_slowpath)
$__internal_0_$__cuda_sm20_rcp_rn_f32_slowpath:
[----:B------:R-:W-:Y:S01]  /*17a0*/  SHF.L.U32 R13, R12, 0x1, RZ ;  /* 0x000000010c0d7819 */ /* 0x000fe200000006ff */
[----:B------:R-:W-:Y:S03]  /*17b0*/  BSSY.RECONVERGENT B1, `(.L_x_48) ;  /* 0x0000030000017945 */ /* 0x000fe60003800200 */
[----:B------:R-:W-:-:S04]  /*17c0*/  SHF.R.U32.HI R13, RZ, 0x18, R13 ;  /* 0x00000018ff0d7819 */ /* 0x000fc8000001160d */
[----:B------:R-:W-:-:S13]  /*17d0*/  ISETP.NE.U32.AND P0, PT, R13, RZ, PT ;  /* 0x000000ff0d00720c */ /* 0x000fda0003f05070 */
[----:B------:R-:W-:Y:S05]  /*17e0*/  @P0 BRA `(.L_x_49) ;  /* 0x0000000000280947 */ /* 0x000fea0003800000 */
[----:B------:R-:W-:-:S04]  /*17f0*/  SHF.L.U32 R13, R12, 0x1, RZ ;  /* 0x000000010c0d7819 */ /* 0x000fc800000006ff */
[----:B------:R-:W-:-:S13]  /*1800*/  ISETP.NE.AND P0, PT, R13, RZ, PT ;  /* 0x000000ff0d00720c */ /* 0x000fda0003f05270 */
[----:B------:R-:W-:Y:S01]  /*1810*/  @P0 FFMA R18, R12, 1.84467440737095516160e+19, RZ ;  /* 0x5f8000000c120823 */ /* 0x000fe200000000ff */
[----:B------:R-:W-:Y:S08]  /*1820*/  @!P0 MUFU.RCP R25, R12 ;  /* 0x0000000c00198308 */ /* 0x000ff00000001000 */
[----:B------:R-:W0:Y:S02]  /*1830*/  @P0 MUFU.RCP R13, R18 ;  /* 0x00000012000d0308 */ /* 0x000e240000001000 */
[----:B0-----:R-:W-:-:S04]  /*1840*/  @P0 FFMA R26, R18, R13, -1 ;  /* 0xbf800000121a0423 */ /* 0x001fc8000000000d */
[----:B------:R-:W-:-:S04]  /*1850*/  @P0 FADD.FTZ R26, -R26, -RZ ;  /* 0x800000ff1a1a0221 */ /* 0x000fc80000010100 */
[----:B------:R-:W-:-:S04]  /*1860*/  @P0 FFMA R26, R13, R26, R13 ;  /* 0x0000001a0d1a0223 */ /* 0x000fc8000000000d */
[----:B------:R-:W-:Y:S01]  /*1870*/  @P0 FFMA R25, R26, 1.84467440737095516160e+19, RZ ;  /* 0x5f8000001a190823 */ /* 0x000fe200000000ff */
[----:B------:R-:W-:Y:S06]  /*1880*/  BRA `(.L_x_50) ;  /* 0x0000000000887947 */ /* 0x000fec0003800000 */
.L_x_49:
[----:B------:R-:W-:-:S04]  /*1890*/  IADD3 R25, PT, PT, R13, -0xfd, RZ ;  /* 0xffffff030d197810 */ /* 0x000fc80007ffe0ff */
[----:B------:R-:W-:-:S13]  /*18a0*/  ISETP.GT.U32.AND P0, PT, R25, 0x1, PT ;  /* 0x000000011900780c */ /* 0x000fda0003f04070 */
[----:B------:R-:W-:Y:S05]  /*18b0*/  @P0 BRA `(.L_x_51) ;  /* 0x0000000000780947 */ /* 0x000fea0003800000 */
[----:B------:R-:W-:-:S04]  /*18c0*/  LOP3.LUT R27, R12, 0x7fffff, RZ, 0xc0, !PT ;  /* 0x007fffff0c1b7812 */ /* 0x000fc800078ec0ff */
[----:B------:R-:W-:-:S04]  /*18d0*/  LOP3.LUT R27, R27, 0x3f800000, RZ, 0xfc, !PT ;  /* 0x3f8000001b1b7812 */ /* 0x000fc800078efcff */
[----:B------:R-:W0:Y:S02]  /*18e0*/  MUFU.RCP R26, R27 ;  /* 0x0000001b001a7308 */ /* 0x000e240000001000 */
[----:B0-----:R-:W-:-:S04]  /*18f0*/  FFMA R18, R27, R26, -1 ;  /* 0xbf8000001b127423 */ /* 0x001fc8000000001a */
[----:B------:R-:W-:-:S04]  /*1900*/  FADD.FTZ R18, -R18, -RZ ;  /* 0x800000ff12127221 */ /* 0x000fc80000010100 */
[CCC-:B------:R-:W-:Y:S01]  /*1910*/  FFMA.RM R27, R26.reuse, R18.reuse, R26.reuse ;  /* 0x000000121a1b7223 */ /* 0x1c0fe2000000401a */
[----:B------:R-:W-:Y:S01]  /*1920*/  FFMA.RP R18, R26, R18, R26 ;  /* 0x000000121a127223 */ /* 0x000fe2000000801a */
[----:B------:R-:W-:-:S04]  /*1930*/  HFMA2 R26, -RZ, RZ, 0, 1.78813934326171875e-07 ;  /* 0x00000003ff1a7431 */ /* 0x000fc800000001ff */
[C---:B------:R-:W-:Y:S02]  /*1940*/  FSETP.NEU.FTZ.AND P0, PT, R27.reuse, R18, PT ;  /* 0x000000121b00720b */ /* 0x040fe40003f1d000 */
[----:B------:R-:W-:Y:S02]  /*1950*/  LOP3.LUT R27, R27, 0x7fffff, RZ, 0xc0, !PT ;  /* 0x007fffff1b1b7812 */ /* 0x000fe400078ec0ff */
[----:B------:R-:W-:Y:S02]  /*1960*/  SEL R18, RZ, 0xffffffff, !P0 ;  /* 0xffffffffff127807 */ /* 0x000fe40004000000 */
[----:B------:R-:W-:Y:S02]  /*1970*/  SHF.L.U32 R26, R26, R25, RZ ;  /* 0x000000191a1a7219 */ /* 0x000fe400000006ff */
[----:B------:R-:W-:Y:S02]  /*1980*/  LOP3.LUT R27, R27, 0x800000, RZ, 0xfc, !PT ;  /* 0x008000001b1b7812 */ /* 0x000fe400078efcff */
[----:B------:R-:W-:-:S02]  /*1990*/  IADD3 R18, PT, PT, -R18, RZ, RZ ;  /* 0x000000ff12127210 */ /* 0x000fc40007ffe1ff */
[----:B------:R-:W-:Y:S02]  /*19a0*/  LOP3.LUT R26, R26, R27, RZ, 0xc0, !PT ;  /* 0x0000001b1a1a7212 */ /* 0x000fe400078ec0ff */
[-C--:B------:R-:W-:Y:S02]  /*19b0*/  LOP3.LUT P1, RZ, R18, R25.reuse, R27, 0xf8, !PT ;  /* 0x0000001912ff7212 */ /* 0x080fe4000782f81b */
[----:B------:R-:W-:-:S04]  /*19c0*/  SHF.R.U32.HI R26, RZ, R25, R26 ;  /* 0x00000019ff1a7219 */ /* 0x000fc8000001161a */
[C---:B------:R-:W-:Y:S02]  /*19d0*/  LOP3.LUT P0, RZ, R26.reuse, 0x1, RZ, 0xc0, !PT ;  /* 0x000000011aff7812 */ /* 0x040fe4000780c0ff */
[----:B------:R-:W-:-:S04]  /*19e0*/  LOP3.LUT P2, RZ, R26, 0x2, RZ, 0xc0, !PT ;  /* 0x000000021aff7812 */ /* 0x000fc8000784c0ff */
[----:B------:R-:W-:Y:S02]  /*19f0*/  PLOP3.LUT P0, PT, P0, P1, P2, 0xe0, 0x0 ;  /* 0x000000000000781c */ /* 0x000fe40000703c20 */
[----:B------:R-:W-:Y:S02]  /*1a00*/  LOP3.LUT P1, RZ, R12, 0x7fffff, RZ, 0xc0, !PT ;  /* 0x007fffff0cff7812 */ /* 0x000fe4000782c0ff */
[----:B------:R-:W-:-:S04]  /*1a10*/  SEL R18, RZ, 0x1, !P0 ;  /* 0x00000001ff127807 */ /* 0x000fc80004000000 */
[----:B------:R-:W-:-:S04]  /*1a20*/  IADD3 R18, PT, PT, -R18, RZ, RZ ;  /* 0x000000ff12127210 */ /* 0x000fc80007ffe1ff */
[----:B------:R-:W-:Y:S02]  /*1a30*/  ISETP.GE.AND P0, PT, R18, RZ, PT ;  /* 0x000000ff1200720c */ /* 0x000fe40003f06270 */
[----:B------:R-:W-:-:S04]  /*1a40*/  IADD3 R18, PT, PT, R13, -0xfc, RZ ;  /* 0xffffff040d127810 */ /* 0x000fc80007ffe0ff */
[----:B------:R-:W-:-:S07]  /*1a50*/  SHF.R.U32.HI R25, RZ, R18, R27 ;  /* 0x00000012ff197219 */ /* 0x000fce000001161b */
[----:B------:R-:W-:-:S04]  /*1a60*/  @!P0 IADD3 R25, PT, PT, R25, 0x1, RZ ;  /* 0x0000000119198810 */ /* 0x000fc80007ffe0ff */
[----:B------:R-:W-:-:S04]  /*1a70*/  @!P1 SHF.L.U32 R25, R25, 0x1, RZ ;  /* 0x0000000119199819 */ /* 0x000fc800000006ff */
[----:B------:R-:W-:Y:S01]  /*1a80*/  LOP3.LUT R25, R25, 0x80000000, R12, 0xf8, !PT ;  /* 0x8000000019197812 */ /* 0x000fe200078ef80c */
[----:B------:R-:W-:Y:S06]  /*1a90*/  BRA `(.L_x_50) ;  /* 0x0000000000047947 */ /* 0x000fec0003800000 */
.L_x_51:
[----:B------:R0:W1:Y:S02]  /*1aa0*/  MUFU.RCP R25, R12 ;  /* 0x0000000c00197308 */ /* 0x0000640000001000 */
.L_x_50:
[----:B------:R-:W-:Y:S05]  /*1ab0*/  BSYNC.RECONVERGENT B1 ;  /* 0x0000000000017941 */ /* 0x000fea0003800200 */
.L_x_48:
[----:B------:R-:W-:Y:S01]  /*1ac0*/  HFMA2 R13, -RZ, RZ, 0, 0 ;  /* 0x00000000ff0d7431 */ /* 0x000fe200000001ff */
[----:B0-----:R-:W-:-:S04]  /*1ad0*/  MOV R12, R14 ;  /* 0x0000000e000c7202 */ /* 0x001fc80000000f00 */
[----:B-1----:R-:W-:Y:S05]  /*1ae0*/  RET.REL.NODEC R12 `(_Z16calculate_forcesP6float4S0_ii) ;  /* 0xffffffe40c447950 */ /* 0x002fea0003c3ffff */
        .weak           $__internal_1_$__cuda_sm20_sqrt_rn_f32_slowpath
        .type           $__internal_1_$__cuda_sm20_sqrt_rn_f32_slowpath,@function
        .size           $__internal_1_$__cuda_sm20_sqrt_rn_f32_slowpath,(.L_x_55 - $__internal_1_$__cuda_sm20_sqrt_rn_f32_slowpath)
$__internal_1_$__cuda_sm20_sqrt_rn_f32_slowpath:
[----:B------:R-:W-:-:S13]  /*1af0*/  LOP3.LUT P0, RZ, R13, 0x7fffffff, RZ, 0xc0, !PT ;  /* 0x7fffffff0dff7812 */ /* 0x000fda000780c0ff */
[----:B------:R-:W-:Y:S01]  /*1b00*/  @!P0 MOV R27, R13 ;  /* 0x0000000d001b8202 */ /* 0x000fe20000000f00 */
[----:B------:R-:W-:Y:S06]  /*1b10*/  @!P0 BRA `(.L_x_52) ;  /* 0x0000000000408947 */ /* 0x000fec0003800000 */
[----:B------:R-:W-:-:S13]  /*1b20*/  FSETP.GEU.FTZ.AND P0, PT, R13, RZ, PT ;  /* 0x000000ff0d00720b */ /* 0x000fda0003f1e000 */
[----:B------:R-:W-:Y:S01]  /*1b30*/  @!P0 MOV R27, 0x7fffffff ;  /* 0x7fffffff001b8802 */ /* 0x000fe20000000f00 */
[----:B------:R-:W-:Y:S06]  /*1b40*/  @!P0 BRA `(.L_x_52) ;  /* 0x0000000000348947 */ /* 0x000fec0003800000 */
[----:B------:R-:W-:-:S13]  /*1b50*/  FSETP.GTU.FTZ.AND P0, PT, |R13|, +INF , PT ;  /* 0x7f8000000d00780b */ /* 0x000fda0003f1c200 */
[----:B------:R-:W-:Y:S01]  /*1b60*/  @P0 FADD.FTZ R27, R13, 1 ;  /* 0x3f8000000d1b0421 */ /* 0x000fe20000010000 */
[----:B------:R-:W-:Y:S06]  /*1b70*/  @P0 BRA `(.L_x_52) ;  /* 0x0000000000280947 */ /* 0x000fec0003800000 */
[----:B------:R-:W-:-:S13]  /*1b80*/  FSETP.NEU.FTZ.AND P0, PT, |R13|, +INF , PT ;  /* 0x7f8000000d00780b */ /* 0x000fda0003f1d200 */
[----:B------:R-:W-:-:S04]  /*1b90*/  @P0 FFMA R26, R13, 1.84467440737095516160e+19, RZ ;  /* 0x5f8000000d1a0823 */ /* 0x000fc800000000ff */
[----:B------:R-:W0:Y:S02]  /*1ba0*/  @P0 MUFU.RSQ R27, R26 ;  /* 0x0000001a001b0308 */ /* 0x000e240000001400 */
[----:B0-----:R-:W-:Y:S01]  /*1bb0*/  @P0 FMUL.FTZ R25, R26, R27 ;  /* 0x0000001b1a190220 */ /* 0x001fe20000410000 */
[----:B------:R-:W-:Y:S01]  /*1bc0*/  @P0 FMUL.FTZ R14, R27, 0.5 ;  /* 0x3f0000001b0e0820 */ /* 0x000fe20000410000 */
[----:B------:R-:W-:Y:S02]  /*1bd0*/  @!P0 MOV R27, R13 ;  /* 0x0000000d001b8202 */ /* 0x000fe40000000f00 */
[----:B------:R-:W-:-:S04]  /*1be0*/  @P0 FADD.FTZ R18, -R25, -RZ ;  /* 0x800000ff19120221 */ /* 0x000fc80000010100 */
[----:B------:R-:W-:-:S04]  /*1bf0*/  @P0 FFMA R18, R25, R18, R26 ;  /* 0x0000001219120223 */ /* 0x000fc8000000001a */
[----:B------:R-:W-:-:S04]  /*1c00*/  @P0 FFMA R14, R18, R14, R25 ;  /* 0x0000000e120e0223 */ /* 0x000fc80000000019 */
[----:B------:R-:W-:-:S07]  /*1c10*/  @P0 FMUL.FTZ R27, R14, 2.3283064365386962891e-10 ;  /* 0x2f8000000e1b0820 */ /* 0x000fce0000410000 */
.L_x_52:
[----:B------:R-:W-:-:S04]  /*1c20*/  HFMA2 R13, -RZ, RZ, 0, 0 ;  /* 0x00000000ff0d7431 */ /* 0x000fc800000001ff */
[----:B------:R-:W-:Y:S05]  /*1c30*/  RET.REL.NODEC R12 `(_Z16calculate_forcesP6float4S0_ii) ;  /* 0xffffffe00cf07950 */ /* 0x000fea0003c3ffff */
.L_x_53:
[----:B------:R-:W-:-:S00]  /*1c40*/  BRA `(.L_x_53) ;  /* 0xfffffffc00fc7947 */ /* 0x000fc0000383ffff */
[----:B------:R-:W-:-:S00]  /*1c50*/  NOP ;  /* 0x0000000000007918 */ /* 0x000fc00000000000 */
        /* <DEDUP_REMOVED lines=10> */
.L_x_55:


//--------------------- .nv.shared._Z16calculate_forcesP6float4S0_ii --------------------------
	.section	.nv.shared._Z16calculate_forcesP6float4S0_ii,"aw",@nobits
	.sectionflags	@""
	.align	16
	.zero		1024


//--------------------- .nv.shared.reserved.0     --------------------------
	.section	.nv.shared.reserved.0,"aw",@nobits
	.weak		__nv_reservedSMEM_offset_0_alias
	.size		__nv_reservedSMEM_offset_0_alias, 0, 64
	.other		__nv_reservedSMEM_offset_0_alias,@"STO_CUDA_RESERVED_SHARED STV_DEFAULT"
__nv_reservedSMEM_offset_0_alias:
	.zero		0
	.zero		64


//--------------------- .nv.constant0._Z16calculate_forcesP6float4S0_ii --------------------------
	.section	.nv.constant0._Z16calculate_forcesP6float4S0_ii,"a",@progbits
	.sectionflags	@""
	.align	4
.nv.constant0._Z16calculate_forcesP6float4S0_ii:
	.zero		920


//--------------------- SYMBOLS --------------------------

	.type		.nv.reservedSmem.offset0,@object
	.size		.nv.reservedSmem.offset0,0x4
	.type		.nv.reservedSmem.cap,@object
	.size		.nv.reservedSmem.cap,0x4
